//
// Generated by NVIDIA NVVM Compiler
//
// Compiler Build ID: CL-36424714
// Cuda compilation tools, release 13.0, V13.0.88
// Based on NVVM 20.0.0
//

.version 9.0
.target sm_100
.address_size 64

	// .globl	_Z14mmul_coalescedPfS_S_i

.visible .entry _Z14mmul_coalescedPfS_S_i(
	.param .u64 .ptr .align 1 _Z14mmul_coalescedPfS_S_i_param_0,
	.param .u64 .ptr .align 1 _Z14mmul_coalescedPfS_S_i_param_1,
	.param .u64 .ptr .align 1 _Z14mmul_coalescedPfS_S_i_param_2,
	.param .u32 _Z14mmul_coalescedPfS_S_i_param_3
)
{
	.reg .pred 	%p<11>;
	.reg .b32 	%r<99>;
	.reg .b32 	%f<68>;
	.reg .b64 	%rd<69>;

	ld.param.u64 	%rd4, [_Z14mmul_coalescedPfS_S_i_param_0];
	ld.param.u64 	%rd5, [_Z14mmul_coalescedPfS_S_i_param_1];
	ld.param.u64 	%rd3, [_Z14mmul_coalescedPfS_S_i_param_2];
	ld.param.u32 	%r45, [_Z14mmul_coalescedPfS_S_i_param_3];
	cvta.to.global.u64 	%rd1, %rd5;
	cvta.to.global.u64 	%rd2, %rd4;
	mov.u32 	%r46, %ctaid.x;
	shl.b32 	%r47, %r46, 5;
	mov.u32 	%r48, %tid.x;
	shr.u32 	%r49, %r48, 5;
	or.b32  	%r1, %r47, %r49;
	mov.u32 	%r50, %ctaid.y;
	shl.b32 	%r2, %r50, 5;
	and.b32  	%r3, %r48, 31;
	or.b32  	%r51, %r2, %r3;
	max.u32 	%r52, %r1, %r51;
	setp.ge.u32 	%p1, %r52, %r45;
	@%p1 bra 	$L__BB0_14;
	setp.lt.s32 	%p2, %r45, 1;
	mov.f32 	%f67, 0f00000000;
	@%p2 bra 	$L__BB0_13;
	mul.lo.s32 	%r5, %r45, %r1;
	and.b32  	%r6, %r45, 7;
	setp.lt.u32 	%p3, %r45, 8;
	mov.f32 	%f67, 0f00000000;
	mov.b32 	%r97, 0;
	@%p3 bra 	$L__BB0_5;
	and.b32  	%r97, %r45, 2147483640;
	neg.s32 	%r95, %r97;
	add.s32 	%r54, %r45, %r2;
	add.s32 	%r94, %r54, %r3;
	shl.b32 	%r10, %r45, 3;
	shl.b32 	%r55, %r45, 1;
	add.s32 	%r56, %r2, %r55;
	add.s32 	%r93, %r56, %r3;
	mad.lo.s32 	%r57, %r45, 3, %r2;
	add.s32 	%r92, %r57, %r3;
	shl.b32 	%r58, %r45, 2;
	add.s32 	%r59, %r2, %r58;
	add.s32 	%r91, %r59, %r3;
	mad.lo.s32 	%r60, %r45, 5, %r2;
	add.s32 	%r90, %r60, %r3;
	mad.lo.s32 	%r61, %r45, 6, %r2;
	add.s32 	%r89, %r61, %r3;
	mad.lo.s32 	%r62, %r45, 7, %r2;
	add.s32 	%r88, %r62, %r3;
	add.s32 	%r86, %r5, 3;
	mov.f32 	%f67, 0f00000000;
	mov.u32 	%r87, %r51;
$L__BB0_4:
	.pragma "nounroll";
	add.s32 	%r63, %r86, -3;
	mul.wide.u32 	%rd6, %r63, 4;
	add.s64 	%rd7, %rd2, %rd6;
	ld.global.f32 	%f17, [%rd7];
	mul.wide.u32 	%rd8, %r87, 4;
	add.s64 	%rd9, %rd1, %rd8;
	ld.global.f32 	%f18, [%rd9];
	fma.rn.f32 	%f19, %f17, %f18, %f67;
	add.s32 	%r64, %r86, -2;
	mul.wide.u32 	%rd10, %r64, 4;
	add.s64 	%rd11, %rd2, %rd10;
	ld.global.f32 	%f20, [%rd11];
	mul.wide.u32 	%rd12, %r94, 4;
	add.s64 	%rd13, %rd1, %rd12;
	ld.global.f32 	%f21, [%rd13];
	fma.rn.f32 	%f22, %f20, %f21, %f19;
	add.s32 	%r65, %r86, -1;
	mul.wide.u32 	%rd14, %r65, 4;
	add.s64 	%rd15, %rd2, %rd14;
	ld.global.f32 	%f23, [%rd15];
	mul.wide.u32 	%rd16, %r93, 4;
	add.s64 	%rd17, %rd1, %rd16;
	ld.global.f32 	%f24, [%rd17];
	fma.rn.f32 	%f25, %f23, %f24, %f22;
	add.s32 	%r66, %r86, 4;
	mul.wide.u32 	%rd18, %r86, 4;
	add.s64 	%rd19, %rd2, %rd18;
	ld.global.f32 	%f26, [%rd19];
	mul.wide.u32 	%rd20, %r92, 4;
	add.s64 	%rd21, %rd1, %rd20;
	ld.global.f32 	%f27, [%rd21];
	fma.rn.f32 	%f28, %f26, %f27, %f25;
	add.s32 	%r67, %r86, 1;
	mul.wide.u32 	%rd22, %r67, 4;
	add.s64 	%rd23, %rd2, %rd22;
	ld.global.f32 	%f29, [%rd23];
	mul.wide.u32 	%rd24, %r91, 4;
	add.s64 	%rd25, %rd1, %rd24;
	ld.global.f32 	%f30, [%rd25];
	fma.rn.f32 	%f31, %f29, %f30, %f28;
	add.s32 	%r68, %r86, 2;
	mul.wide.u32 	%rd26, %r68, 4;
	add.s64 	%rd27, %rd2, %rd26;
	ld.global.f32 	%f32, [%rd27];
	mul.wide.u32 	%rd28, %r90, 4;
	add.s64 	%rd29, %rd1, %rd28;
	ld.global.f32 	%f33, [%rd29];
	fma.rn.f32 	%f34, %f32, %f33, %f31;
	add.s32 	%r69, %r86, 3;
	mul.wide.u32 	%rd30, %r69, 4;
	add.s64 	%rd31, %rd2, %rd30;
	ld.global.f32 	%f35, [%rd31];
	mul.wide.u32 	%rd32, %r89, 4;
	add.s64 	%rd33, %rd1, %rd32;
	ld.global.f32 	%f36, [%rd33];
	fma.rn.f32 	%f37, %f35, %f36, %f34;
	mul.wide.u32 	%rd34, %r66, 4;
	add.s64 	%rd35, %rd2, %rd34;
	ld.global.f32 	%f38, [%rd35];
	mul.wide.u32 	%rd36, %r88, 4;
	add.s64 	%rd37, %rd1, %rd36;
	ld.global.f32 	%f39, [%rd37];
	fma.rn.f32 	%f67, %f38, %f39, %f37;
	add.s32 	%r95, %r95, 8;
	add.s32 	%r94, %r94, %r10;
	add.s32 	%r93, %r93, %r10;
	add.s32 	%r92, %r92, %r10;
	add.s32 	%r91, %r91, %r10;
	add.s32 	%r90, %r90, %r10;
	add.s32 	%r89, %r89, %r10;
	add.s32 	%r88, %r88, %r10;
	add.s32 	%r87, %r87, %r10;
	add.s32 	%r86, %r86, 8;
	setp.ne.s32 	%p4, %r95, 0;
	@%p4 bra 	$L__BB0_4;
$L__BB0_5:
	setp.eq.s32 	%p5, %r6, 0;
	@%p5 bra 	$L__BB0_13;
	and.b32  	%r39, %r45, 3;
	setp.lt.u32 	%p6, %r6, 4;
	@%p6 bra 	$L__BB0_8;
	add.s32 	%r70, %r97, %r5;
	mul.wide.u32 	%rd38, %r70, 4;
	add.s64 	%rd39, %rd2, %rd38;
	ld.global.f32 	%f41, [%rd39];
	mad.lo.s32 	%r71, %r97, %r45, %r51;
	mul.wide.u32 	%rd40, %r71, 4;
	add.s64 	%rd41, %rd1, %rd40;
	ld.global.f32 	%f42, [%rd41];
	fma.rn.f32 	%f43, %f41, %f42, %f67;
	add.s32 	%r72, %r70, 1;
	mul.wide.u32 	%rd42, %r72, 4;
	add.s64 	%rd43, %rd2, %rd42;
	ld.global.f32 	%f44, [%rd43];
	add.s32 	%r73, %r71, %r45;
	mul.wide.u32 	%rd44, %r73, 4;
	add.s64 	%rd45, %rd1, %rd44;
	ld.global.f32 	%f45, [%rd45];
	fma.rn.f32 	%f46, %f44, %f45, %f43;
	add.s32 	%r74, %r70, 2;
	mul.wide.u32 	%rd46, %r74, 4;
	add.s64 	%rd47, %rd2, %rd46;
	ld.global.f32 	%f47, [%rd47];
	add.s32 	%r75, %r73, %r45;
	mul.wide.u32 	%rd48, %r75, 4;
	add.s64 	%rd49, %rd1, %rd48;
	ld.global.f32 	%f48, [%rd49];
	fma.rn.f32 	%f49, %f47, %f48, %f46;
	add.s32 	%r76, %r70, 3;
	mul.wide.u32 	%rd50, %r76, 4;
	add.s64 	%rd51, %rd2, %rd50;
	ld.global.f32 	%f50, [%rd51];
	add.s32 	%r77, %r75, %r45;
	mul.wide.u32 	%rd52, %r77, 4;
	add.s64 	%rd53, %rd1, %rd52;
	ld.global.f32 	%f51, [%rd53];
	fma.rn.f32 	%f67, %f50, %f51, %f49;
	add.s32 	%r97, %r97, 4;
$L__BB0_8:
	setp.eq.s32 	%p7, %r39, 0;
	@%p7 bra 	$L__BB0_13;
	setp.eq.s32 	%p8, %r39, 1;
	@%p8 bra 	$L__BB0_11;
	add.s32 	%r78, %r97, %r5;
	mul.wide.u32 	%rd54, %r78, 4;
	add.s64 	%rd55, %rd2, %rd54;
	ld.global.f32 	%f53, [%rd55];
	mad.lo.s32 	%r79, %r97, %r45, %r51;
	mul.wide.u32 	%rd56, %r79, 4;
	add.s64 	%rd57, %rd1, %rd56;
	ld.global.f32 	%f54, [%rd57];
	fma.rn.f32 	%f55, %f53, %f54, %f67;
	add.s32 	%r80, %r78, 1;
	mul.wide.u32 	%rd58, %r80, 4;
	add.s64 	%rd59, %rd2, %rd58;
	ld.global.f32 	%f56, [%rd59];
	add.s32 	%r81, %r79, %r45;
	mul.wide.u32 	%rd60, %r81, 4;
	add.s64 	%rd61, %rd1, %rd60;
	ld.global.f32 	%f57, [%rd61];
	fma.rn.f32 	%f67, %f56, %f57, %f55;
	add.s32 	%r97, %r97, 2;
$L__BB0_11:
	and.b32  	%r82, %r45, 1;
	setp.eq.b32 	%p9, %r82, 1;
	not.pred 	%p10, %p9;
	@%p10 bra 	$L__BB0_13;
	add.s32 	%r83, %r97, %r5;
	mul.wide.u32 	%rd62, %r83, 4;
	add.s64 	%rd63, %rd2, %rd62;
	ld.global.f32 	%f58, [%rd63];
	mad.lo.s32 	%r84, %r97, %r45, %r51;
	mul.wide.u32 	%rd64, %r84, 4;
	add.s64 	%rd65, %rd1, %rd64;
	ld.global.f32 	%f59, [%rd65];
	fma.rn.f32 	%f67, %f58, %f59, %f67;
$L__BB0_13:
	mad.lo.s32 	%r85, %r45, %r1, %r51;
	cvta.to.global.u64 	%rd66, %rd3;
	mul.wide.u32 	%rd67, %r85, 4;
	add.s64 	%rd68, %rd66, %rd67;
	st.global.f32 	[%rd68], %f67;
$L__BB0_14:
	ret;

}


// ===== COMPILED SASS (sm_100) =====

	.target	sm_100

	.elftype	@"ET_EXEC"


//--------------------- .note.nv.tkinfo           --------------------------
	.section	.note.nv.tkinfo,"",@"SHT_NOTE"
	.sectionflags	@"SHF_NOTE_NV_TKINFO"
	.tkinfo
        /*0018*/ 	.word	0x00000002
        /*0030*/ 	.string	""
        /*0030*/ 	.string	"ptxas"
        /*0030*/ 	.string	"Cuda compilation tools, release 13.0, V13.0.88"
        /*0030*/ 	.string	"Build cuda_13.0.r13.0/compiler.36424714_0"
        /*0030*/ 	.string	"-arch sm_100 -m 64 "



//--------------------- .note.nv.cuinfo           --------------------------
	.section	.note.nv.cuinfo,"",@"SHT_NOTE"
	.sectionflags	@"SHF_NOTE_NV_CUINFO"
        /*0018*/ 	.short	0x0002
        /*001a*/ 	.short	0x0064
        /*001c*/ 	.short	0x0082
	.zero		2


//--------------------- .nv.info                  --------------------------
	.section	.nv.info,"",@"SHT_CUDA_INFO"
	.align	4


	//----- nvinfo : EIATTR_REGCOUNT
	.align		4
        /*0000*/ 	.byte	0x04, 0x2f
        /*0002*/ 	.short	(.L_1 - .L_0)
	.align		4
.L_0:
        /*0004*/ 	.word	index@(_Z14mmul_coalescedPfS_S_i)
        /*0008*/ 	.word	0x00000020


	//----- nvinfo : EIATTR_FRAME_SIZE
	.align		4
.L_1:
        /*000c*/ 	.byte	0x04, 0x11
        /*000e*/ 	.short	(.L_3 - .L_2)
	.align		4
.L_2:
        /*0010*/ 	.word	index@(_Z14mmul_coalescedPfS_S_i)
        /*0014*/ 	.word	0x00000000


	//----- nvinfo : EIATTR_MIN_STACK_SIZE
	.align		4
.L_3:
        /*0018*/ 	.byte	0x04, 0x12
        /*001a*/ 	.short	(.L_5 - .L_4)
	.align		4
.L_4:
        /*001c*/ 	.word	index@(_Z14mmul_coalescedPfS_S_i)
        /*0020*/ 	.word	0x00000000
.L_5:


//--------------------- .nv.compat                --------------------------
	.section	.nv.compat,"",@"SHT_CUDA_COMPAT_INFO"
	.align	4
        /*0000*/ 	.byte	0x02, 0x09, 0x00, 0x00, 0x02, 0x02, 0x01, 0x00, 0x02, 0x05, 0x05, 0x00, 0x03, 0x07, 0x01, 0x01
        /*0010*/ 	.byte	0x02, 0x03, 0x00, 0x00, 0x02, 0x06, 0x01, 0x00, 0x04, 0x0b, 0x08, 0x00, 0x09, 0x00, 0x00, 0x00
        /*0020*/ 	.byte	0x00, 0x00, 0x00, 0x00


//--------------------- .nv.info._Z14mmul_coalescedPfS_S_i --------------------------
	.section	.nv.info._Z14mmul_coalescedPfS_S_i,"",@"SHT_CUDA_INFO"
	.sectionflags	@""
	.align	4


	//----- nvinfo : EIATTR_CUDA_API_VERSION
	.align		4
        /*0000*/ 	.byte	0x04, 0x37
        /*0002*/ 	.short	(.L_7 - .L_6)
.L_6:
        /*0004*/ 	.word	0x00000082


	//----- nvinfo : EIATTR_KPARAM_INFO
	.align		4
.L_7:
        /*0008*/ 	.byte	0x04, 0x17
        /*000a*/ 	.short	(.L_9 - .L_8)
.L_8:
        /*000c*/ 	.word	0x00000000
        /*0010*/ 	.short	0x0003
        /*0012*/ 	.short	0x0018
        /*0014*/ 	.byte	0x00, 0xf0, 0x11, 0x00


	//----- nvinfo : EIATTR_KPARAM_INFO
	.align		4
.L_9:
        /*0018*/ 	.byte	0x04, 0x17
        /*001a*/ 	.short	(.L_11 - .L_10)
.L_10:
        /*001c*/ 	.word	0x00000000
        /*0020*/ 	.short	0x0002
        /*0022*/ 	.short	0x0010
        /*0024*/ 	.byte	0x00, 0xf5, 0x21, 0x00


	//----- nvinfo : EIATTR_KPARAM_INFO
	.align		4
.L_11:
        /*0028*/ 	.byte	0x04, 0x17
        /*002a*/ 	.short	(.L_13 - .L_12)
.L_12:
        /*002c*/ 	.word	0x00000000
        /*0030*/ 	.short	0x0001
        /*0032*/ 	.short	0x0008
        /*0034*/ 	.byte	0x00, 0xf5, 0x21, 0x00


	//----- nvinfo : EIATTR_KPARAM_INFO
	.align		4
.L_13:
        /*0038*/ 	.byte	0x04, 0x17
        /*003a*/ 	.short	(.L_15 - .L_14)
.L_14:
        /*003c*/ 	.word	0x00000000
        /*0040*/ 	.short	0x0000
        /*0042*/ 	.short	0x0000
        /*0044*/ 	.byte	0x00, 0xf5, 0x21, 0x00


	//----- nvinfo : EIATTR_SPARSE_MMA_MASK
	.align		4
.L_15:
        /*0048*/ 	.byte	0x03, 0x50
        /*004a*/ 	.short	0x0000


	//----- nvinfo : EIATTR_MAXREG_COUNT
	.align		4
        /*004c*/ 	.byte	0x03, 0x1b
        /*004e*/ 	.short	0x00ff


	//----- nvinfo : EIATTR_MERCURY_ISA_VERSION
	.align		4
        /*0050*/ 	.byte	0x03, 0x5f
        /*0052*/ 	.short	0x0101


	//----- nvinfo : EIATTR_VRC_CTA_INIT_COUNT
	.align		4
        /*0054*/ 	.byte	0x02, 0x4a
	.zero		1
	.zero		1


	//----- nvinfo : EIATTR_EXIT_INSTR_OFFSETS
	.align		4
        /*0058*/ 	.byte	0x04, 0x1c
        /*005a*/ 	.short	(.L_17 - .L_16)


	//   ....[0]....
.L_16:
        /*005c*/ 	.word	0x000000c0


	//   ....[1]....
        /*0060*/ 	.word	0x00000ad0


	//----- nvinfo : EIATTR_CBANK_PARAM_SIZE
	.align		4
.L_17:
        /*0064*/ 	.byte	0x03, 0x19
        /*0066*/ 	.short	0x001c


	//----- nvinfo : EIATTR_PARAM_CBANK
	.align		4
        /*0068*/ 	.byte	0x04, 0x0a
        /*006a*/ 	.short	(.L_19 - .L_18)
	.align		4
.L_18:
        /*006c*/ 	.word	index@(.nv.constant0._Z14mmul_coalescedPfS_S_i)
        /*0070*/ 	.short	0x0380
        /*0072*/ 	.short	0x001c


	//----- nvinfo : EIATTR_SW_WAR
	.align		4
.L_19:
        /*0074*/ 	.byte	0x04, 0x36
        /*0076*/ 	.short	(.L_21 - .L_20)
.L_20:
        /*0078*/ 	.word	0x00000008
.L_21:


//--------------------- .nv.callgraph             --------------------------
	.section	.nv.callgraph,"",@"SHT_CUDA_CALLGRAPH"
	.align	4
	.sectionentsize	8
	.align		4
        /*0000*/ 	.word	0x00000000
	.align		4
        /*0004*/ 	.word	0xffffffff
	.align		4
        /*0008*/ 	.word	0x00000000
	.align		4
        /*000c*/ 	.word	0xfffffffe
	.align		4
        /*0010*/ 	.word	0x00000000
	.align		4
        /*0014*/ 	.word	0xfffffffd
	.align		4
        /*0018*/ 	.word	0x00000000
	.align		4
        /*001c*/ 	.word	0xfffffffc


//--------------------- .text._Z14mmul_coalescedPfS_S_i --------------------------
	.section	.text._Z14mmul_coalescedPfS_S_i,"ax",@progbits
	.align	128
        .global         _Z14mmul_coalescedPfS_S_i
        .type           _Z14mmul_coalescedPfS_S_i,@function
        .size           _Z14mmul_coalescedPfS_S_i,(.L_x_5 - _Z14mmul_coalescedPfS_S_i)
        .other          _Z14mmul_coalescedPfS_S_i,@"STO_CUDA_ENTRY STV_DEFAULT"
_Z14mmul_coalescedPfS_S_i:
.text._Z14mmul_coalescedPfS_S_i:
[----:B------:R-:W-:Y:S01]  /*0000*/  LDC R1, c[0x0][0x37c] ;  /* 0x0000df00ff017b82 */ /* 0x000fe20000000800 */
[----:B------:R-:W0:Y:S07]  /*0010*/  S2R R4, SR_TID.X ;  /* 0x0000000000047919 */ /* 0x000e2e0000002100 */
[----:B------:R-:W1:Y:S01]  /*0020*/  S2UR UR4, SR_CTAID.X ;  /* 0x00000000000479c3 */ /* 0x000e620000002500 */
[----:B------:R-:W2:Y:S07]  /*0030*/  S2R R11, SR_CTAID.Y ;  /* 0x00000000000b7919 */ /* 0x000eae0000002600 */
[----:B------:R-:W3:Y:S01]  /*0040*/  LDC R0, c[0x0][0x398] ;  /* 0x0000e600ff007b82 */ /* 0x000ee20000000800 */
[----:B-1----:R-:W-:Y:S01]  /*0050*/  USHF.L.U32 UR4, UR4, 0x5, URZ ;  /* 0x0000000504047899 */ /* 0x002fe200080006ff */
[----:B0-----:R-:W-:-:S02]  /*0060*/  SHF.R.U32.HI R2, RZ, 0x5, R4 ;  /* 0x00000005ff027819 */ /* 0x001fc40000011604 */
[----:B--2---:R-:W-:-:S03]  /*0070*/  SHF.L.U32 R11, R11, 0x5, RZ ;  /* 0x000000050b0b7819 */ /* 0x004fc600000006ff */
[----:B------:R-:W-:Y:S02]  /*0080*/  LOP3.LUT R2, R2, UR4, RZ, 0xfc, !PT ;  /* 0x0000000402027c12 */ /* 0x000fe4000f8efcff */
[----:B------:R-:W-:-:S04]  /*0090*/  LOP3.LUT R3, R11, 0x1f, R4, 0xf8, !PT ;  /* 0x0000001f0b037812 */ /* 0x000fc800078ef804 */
[----:B------:R-:W-:-:S04]  /*00a0*/  VIMNMX.U32 R5, PT, PT, R2, R3, !PT ;  /* 0x0000000302057248 */ /* 0x000fc80007fe0000 */
[----:B---3--:R-:W-:-:S13]  /*00b0*/  ISETP.GE.U32.AND P0, PT, R5, R0, PT ;  /* 0x000000000500720c */ /* 0x008fda0003f06070 */
[----:B------:R-:W-:Y:S05]  /*00c0*/  @P0 EXIT ;  /* 0x000000000000094d */ /* 0x000fea0003800000 */
[----:B------:R-:W-:Y:S01]  /*00d0*/  ISETP.GE.AND P0, PT, R0, 0x1, PT ;  /* 0x000000010000780c */ /* 0x000fe20003f06270 */
[----:B------:R-:W0:Y:S01]  /*00e0*/  LDCU.64 UR4, c[0x0][0x358] ;  /* 0x00006b00ff0477ac */ /* 0x000e220008000a00 */
[----:B------:R-:W-:-:S11]  /*00f0*/  HFMA2 R26, -RZ, RZ, 0, 0 ;  /* 0x00000000ff1a7431 */ /* 0x000fd600000001ff */
[----:B------:R-:W-:Y:S05]  /*0100*/  @!P0 BRA `(.L_x_0) ;  /* 0x0000000800608947 */ /* 0x000fea0003800000 */
[C---:B------:R-:W-:Y:S02]  /*0110*/  ISETP.GE.U32.AND P1, PT, R0.reuse, 0x8, PT ;  /* 0x000000080000780c */ /* 0x040fe40003f26070 */
[----:B------:R-:W-:Y:S02]  /*0120*/  LOP3.LUT R5, R0, 0x7, RZ, 0xc0, !PT ;  /* 0x0000000700057812 */ /* 0x000fe400078ec0ff */
[----:B------:R-:W-:Y:S02]  /*0130*/  MOV R26, RZ ;  /* 0x000000ff001a7202 */ /* 0x000fe40000000f00 */
[----:B------:R-:W-:Y:S02]  /*0140*/  ISETP.NE.AND P0, PT, R5, RZ, PT ;  /* 0x000000ff0500720c */ /* 0x000fe40003f05270 */
[----:B------:R-:W-:-:S05]  /*0150*/  MOV R6, RZ ;  /* 0x000000ff00067202 */ /* 0x000fca0000000f00 */
[----:B------:R-:W-:Y:S06]  /*0160*/  @!P1 BRA `(.L_x_1) ;  /* 0x0000000400409947 */ /* 0x000fec0003800000 */
[----:B------:R-:W-:Y:S01]  /*0170*/  LOP3.LUT R6, R4, 0x1f, RZ, 0xc0, !PT ;  /* 0x0000001f04067812 */ /* 0x000fe200078ec0ff */
[C-C-:B------:R-:W-:Y:S01]  /*0180*/  IMAD R9, R0.reuse, 0x3, R11.reuse ;  /* 0x0000000300097824 */ /* 0x140fe200078e020b */
[CC--:B------:R-:W-:Y:S01]  /*0190*/  LEA R7, R0.reuse, R11.reuse, 0x1 ;  /* 0x0000000b00077211 */ /* 0x0c0fe200078e08ff */
[C-C-:B------:R-:W-:Y:S01]  /*01a0*/  IMAD R15, R0.reuse, 0x5, R11.reuse ;  /* 0x00000005000f7824 */ /* 0x140fe200078e020b */
[C---:B------:R-:W-:Y:S01]  /*01b0*/  LEA R13, R0.reuse, R11, 0x2 ;  /* 0x0000000b000d7211 */ /* 0x040fe200078e10ff */
[--C-:B------:R-:W-:Y:S01]  /*01c0*/  IMAD R17, R0, 0x6, R11.reuse ;  /* 0x0000000600117824 */ /* 0x100fe200078e020b */
[----:B------:R-:W-:Y:S01]  /*01d0*/  IADD3 R18, PT, PT, R6, R7, RZ ;  /* 0x0000000706127210 */ /* 0x000fe20007ffe0ff */
[--C-:B------:R-:W-:Y:S01]  /*01e0*/  IMAD R19, R0, 0x7, R11.reuse ;  /* 0x0000000700137824 */ /* 0x100fe200078e020b */
[----:B------:R-:W-:Y:S01]  /*01f0*/  IADD3 R7, PT, PT, R6, R9, RZ ;  /* 0x0000000906077210 */ /* 0x000fe20007ffe0ff */
[-C--:B------:R-:W-:Y:S01]  /*0200*/  IMAD R20, R2, R0.reuse, 0x3 ;  /* 0x0000000302147424 */ /* 0x080fe200078e0200 */
[----:B------:R-:W-:-:S02]  /*0210*/  IADD3 R4, PT, PT, R6, R0, R11 ;  /* 0x0000000006047210 */ /* 0x000fc40007ffe00b */
[C---:B------:R-:W-:Y:S02]  /*0220*/  IADD3 R8, PT, PT, R6.reuse, R13, RZ ;  /* 0x0000000d06087210 */ /* 0x040fe40007ffe0ff */
[C---:B------:R-:W-:Y:S02]  /*0230*/  IADD3 R9, PT, PT, R6.reuse, R15, RZ ;  /* 0x0000000f06097210 */ /* 0x040fe40007ffe0ff */
[C---:B------:R-:W-:Y:S02]  /*0240*/  IADD3 R10, PT, PT, R6.reuse, R17, RZ ;  /* 0x00000011060a7210 */ /* 0x040fe40007ffe0ff */
[----:B------:R-:W-:Y:S02]  /*0250*/  IADD3 R11, PT, PT, R6, R19, RZ ;  /* 0x00000013060b7210 */ /* 0x000fe40007ffe0ff */
[----:B------:R-:W-:Y:S02]  /*0260*/  LOP3.LUT R6, R0, 0x7ffffff8, RZ, 0xc0, !PT ;  /* 0x7ffffff800067812 */ /* 0x000fe400078ec0ff */
[----:B------:R-:W-:-:S02]  /*0270*/  MOV R26, RZ ;  /* 0x000000ff001a7202 */ /* 0x000fc40000000f00 */
[----:B------:R-:W-:Y:S02]  /*0280*/  MOV R19, R3 ;  /* 0x0000000300137202 */ /* 0x000fe40000000f00 */
[----:B------:R-:W-:-:S07]  /*0290*/  IADD3 R21, PT, PT, -R6, RZ, RZ ;  /* 0x000000ff06157210 */ /* 0x000fce0007ffe1ff */
.L_x_2:
[----:B------:R-:W1:Y:S01]  /*02a0*/  LDC.64 R12, c[0x0][0x380] ;  /* 0x0000e000ff0c7b82 */ /* 0x000e620000000a00 */
[C---:B------:R-:W-:Y:S02]  /*02b0*/  IADD3 R25, PT, PT, R20.reuse, -0x3, RZ ;  /* 0xfffffffd14197810 */ /* 0x040fe40007ffe0ff */
[----:B------:R-:W-:-:S05]  /*02c0*/  IADD3 R23, PT, PT, R20, -0x2, RZ ;  /* 0xfffffffe14177810 */ /* 0x000fca0007ffe0ff */
[----:B------:R-:W2:Y:S01]  /*02d0*/  LDC.64 R14, c[0x0][0x388] ;  /* 0x0000e200ff0e7b82 */ /* 0x000ea20000000a00 */
[----:B-1----:R-:W-:-:S04]  /*02e0*/  IMAD.WIDE.U32 R24, R25, 0x4, R12 ;  /* 0x0000000419187825 */ /* 0x002fc800078e000c */
[----:B------:R-:W-:Y:S02]  /*02f0*/  IMAD.WIDE.U32 R22, R23, 0x4, R12 ;  /* 0x0000000417167825 */ /* 0x000fe400078e000c */
[----:B0-----:R-:W3:Y:S02]  /*0300*/  LDG.E R25, desc[UR4][R24.64] ;  /* 0x0000000418197981 */ /* 0x001ee4000c1e1900 */
[--C-:B--2---:R-:W-:Y:S02]  /*0310*/  IMAD.WIDE.U32 R16, R19, 0x4, R14.reuse ;  /* 0x0000000413107825 */ /* 0x104fe400078e000e */
[----:B------:R-:W2:Y:S04]  /*0320*/  LDG.E R27, desc[UR4][R22.64] ;  /* 0x00000004161b7981 */ /* 0x000ea8000c1e1900 */
[----:B------:R0:W3:Y:S02]  /*0330*/  LDG.E R29, desc[UR4][R16.64] ;  /* 0x00000004101d7981 */ /* 0x0000e4000c1e1900 */
[----:B0-----:R-:W-:-:S05]  /*0340*/  IMAD.WIDE.U32 R16, R4, 0x4, R14 ;  /* 0x0000000404107825 */ /* 0x001fca00078e000e */
[----:B------:R0:W2:Y:S01]  /*0350*/  LDG.E R28, desc[UR4][R16.64] ;  /* 0x00000004101c7981 */ /* 0x0000a2000c1e1900 */
[----:B------:R-:W-:-:S05]  /*0360*/  IADD3 R23, PT, PT, R20, -0x1, RZ ;  /* 0xffffffff14177810 */ /* 0x000fca0007ffe0ff */
[----:B------:R-:W-:-:S04]  /*0370*/  IMAD.WIDE.U32 R22, R23, 0x4, R12 ;  /* 0x0000000417167825 */ /* 0x000fc800078e000c */
[----:B0-----:R-:W-:-:S04]  /*0380*/  IMAD.WIDE.U32 R16, R18, 0x4, R14 ;  /* 0x0000000412107825 */ /* 0x001fc800078e000e */
[----:B---3--:R-:W-:Y:S02]  /*0390*/  FFMA R29, R25, R29, R26 ;  /* 0x0000001d191d7223 */ /* 0x008fe4000000001a */
[----:B------:R0:W3:Y:S04]  /*03a0*/  LDG.E R26, desc[UR4][R22.64] ;  /* 0x00000004161a7981 */ /* 0x0000e8000c1e1900 */
[----:B------:R1:W3:Y:S01]  /*03b0*/  LDG.E R25, desc[UR4][R16.64] ;  /* 0x0000000410197981 */ /* 0x0002e2000c1e1900 */
[----:B0-----:R-:W-:-:S04]  /*03c0*/  IMAD.WIDE.U32 R22, R20, 0x4, R12 ;  /* 0x0000000414167825 */ /* 0x001fc800078e000c */
[----:B-1----:R-:W-:-:S04]  /*03d0*/  IMAD.WIDE.U32 R16, R7, 0x4, R14 ;  /* 0x0000000407107825 */ /* 0x002fc800078e000e */
[----:B--2---:R-:W-:Y:S01]  /*03e0*/  FFMA R27, R27, R28, R29 ;  /* 0x0000001c1b1b7223 */ /* 0x004fe2000000001d */
[----:B------:R-:W2:Y:S04]  /*03f0*/  LDG.E R24, desc[UR4][R22.64] ;  /* 0x0000000416187981 */ /* 0x000ea8000c1e1900 */
[----:B------:R0:W2:Y:S01]  /*0400*/  LDG.E R28, desc[UR4][R16.64] ;  /* 0x00000004101c7981 */ /* 0x0000a2000c1e1900 */
[----:B------:R-:W-:-:S05]  /*0410*/  IADD3 R29, PT, PT, R20, 0x2, RZ ;  /* 0x00000002141d7810 */ /* 0x000fca0007ffe0ff */
[----:B0-----:R-:W-:Y:S01]  /*0420*/  IMAD.WIDE.U32 R16, R29, 0x4, R12 ;  /* 0x000000041d107825 */ /* 0x001fe200078e000c */
[----:B------:R-:W-:-:S04]  /*0430*/  IADD3 R29, PT, PT, R20, 0x3, RZ ;  /* 0x00000003141d7810 */ /* 0x000fc80007ffe0ff */
[----:B------:R0:W4:Y:S02]  /*0440*/  LDG.E R23, desc[UR4][R16.64] ;  /* 0x0000000410177981 */ /* 0x000124000c1e1900 */
[----:B0-----:R-:W-:-:S04]  /*0450*/  IMAD.WIDE.U32 R16, R9, 0x4, R14 ;  /* 0x0000000409107825 */ /* 0x001fc800078e000e */
[----:B---3--:R-:W-:Y:S01]  /*0460*/  FFMA R25, R26, R25, R27 ;  /* 0x000000191a197223 */ /* 0x008fe2000000001b */
[----:B------:R-:W-:-:S03]  /*0470*/  IADD3 R27, PT, PT, R20, 0x1, RZ ;  /* 0x00000001141b7810 */ /* 0x000fc60007ffe0ff */
[----:B--2---:R-:W-:Y:S02]  /*0480*/  FFMA R22, R24, R28, R25 ;  /* 0x0000001c18167223 */ /* 0x004fe40000000019 */
[----:B------:R-:W-:-:S06]  /*0490*/  IMAD.WIDE.U32 R24, R27, 0x4, R12 ;  /* 0x000000041b187825 */ /* 0x000fcc00078e000c */
[----:B------:R-:W2:Y:S01]  /*04a0*/  LDG.E R25, desc[UR4][R24.64] ;  /* 0x0000000418197981 */ /* 0x000ea2000c1e1900 */
[----:B------:R-:W-:-:S06]  /*04b0*/  IMAD.WIDE.U32 R26, R8, 0x4, R14 ;  /* 0x00000004081a7825 */ /* 0x000fcc00078e000e */
[----:B------:R-:W2:Y:S04]  /*04c0*/  LDG.E R26, desc[UR4][R26.64] ;  /* 0x000000041a1a7981 */ /* 0x000ea8000c1e1900 */
[----:B------:R0:W4:Y:S02]  /*04d0*/  LDG.E R24, desc[UR4][R16.64] ;  /* 0x0000000410187981 */ /* 0x000124000c1e1900 */
[----:B0-----:R-:W-:Y:S01]  /*04e0*/  IMAD.WIDE.U32 R16, R29, 0x4, R12 ;  /* 0x000000041d107825 */ /* 0x001fe200078e000c */
[----:B------:R-:W-:-:S05]  /*04f0*/  IADD3 R29, PT, PT, R20, 0x4, RZ ;  /* 0x00000004141d7810 */ /* 0x000fca0007ffe0ff */
[----:B------:R-:W-:Y:S01]  /*0500*/  IMAD.WIDE.U32 R12, R29, 0x4, R12 ;  /* 0x000000041d0c7825 */ /* 0x000fe200078e000c */
[----:B------:R-:W3:Y:S04]  /*0510*/  LDG.E R16, desc[UR4][R16.64] ;  /* 0x0000000410107981 */ /* 0x000ee8000c1e1900 */
[----:B------:R0:W5:Y:S02]  /*0520*/  LDG.E R28, desc[UR4][R12.64] ;  /* 0x000000040c1c7981 */ /* 0x000164000c1e1900 */
[----:B0-----:R-:W-:-:S04]  /*0530*/  IMAD.WIDE.U32 R12, R10, 0x4, R14 ;  /* 0x000000040a0c7825 */ /* 0x001fc800078e000e */
[----:B------:R-:W-:Y:S01]  /*0540*/  IMAD.WIDE.U32 R14, R11, 0x4, R14 ;  /* 0x000000040b0e7825 */ /* 0x000fe200078e000e */
[----:B------:R-:W3:Y:S05]  /*0550*/  LDG.E R29, desc[UR4][R12.64] ;  /* 0x000000040c1d7981 */ /* 0x000eea000c1e1900 */
[----:B------:R-:W5:Y:S01]  /*0560*/  LDG.E R14, desc[UR4][R14.64] ;  /* 0x000000040e0e7981 */ /* 0x000f62000c1e1900 */
[----:B------:R-:W-:-:S04]  /*0570*/  IADD3 R21, PT, PT, R21, 0x8, RZ ;  /* 0x0000000815157810 */ /* 0x000fc80007ffe0ff */
[----:B------:R-:W-:Y:S02]  /*0580*/  ISETP.NE.AND P1, PT, R21, RZ, PT ;  /* 0x000000ff1500720c */ /* 0x000fe40003f25270 */
[----:B------:R-:W-:Y:S02]  /*0590*/  IADD3 R20, PT, PT, R20, 0x8, RZ ;  /* 0x0000000814147810 */ /* 0x000fe40007ffe0ff */
[C---:B------:R-:W-:Y:S02]  /*05a0*/  LEA R4, R0.reuse, R4, 0x3 ;  /* 0x0000000400047211 */ /* 0x040fe400078e18ff */
[C---:B------:R-:W-:Y:S02]  /*05b0*/  LEA R18, R0.reuse, R18, 0x3 ;  /* 0x0000001200127211 */ /* 0x040fe400078e18ff */
[C---:B------:R-:W-:Y:S02]  /*05c0*/  LEA R7, R0.reuse, R7, 0x3 ;  /* 0x0000000700077211 */ /* 0x040fe400078e18ff */
[----:B------:R-:W-:-:S02]  /*05d0*/  LEA R8, R0, R8, 0x3 ;  /* 0x0000000800087211 */ /* 0x000fc400078e18ff */
[C---:B------:R-:W-:Y:S02]  /*05e0*/  LEA R9, R0.reuse, R9, 0x3 ;  /* 0x0000000900097211 */ /* 0x040fe400078e18ff */
[C---:B------:R-:W-:Y:S02]  /*05f0*/  LEA R10, R0.reuse, R10, 0x3 ;  /* 0x0000000a000a7211 */ /* 0x040fe400078e18ff */
[C---:B------:R-:W-:Y:S02]  /*0600*/  LEA R11, R0.reuse, R11, 0x3 ;  /* 0x0000000b000b7211 */ /* 0x040fe400078e18ff */
[----:B------:R-:W-:Y:S01]  /*0610*/  LEA R19, R0, R19, 0x3 ;  /* 0x0000001300137211 */ /* 0x000fe200078e18ff */
[----:B--2---:R-:W-:-:S04]  /*0620*/  FFMA R22, R25, R26, R22 ;  /* 0x0000001a19167223 */ /* 0x004fc80000000016 */
[----:B----4-:R-:W-:-:S04]  /*0630*/  FFMA R23, R23, R24, R22 ;  /* 0x0000001817177223 */ /* 0x010fc80000000016 */
[----:B---3--:R-:W-:-:S04]  /*0640*/  FFMA R23, R16, R29, R23 ;  /* 0x0000001d10177223 */ /* 0x008fc80000000017 */
[----:B-----5:R-:W-:Y:S01]  /*0650*/  FFMA R26, R28, R14, R23 ;  /* 0x0000000e1c1a7223 */ /* 0x020fe20000000017 */
[----:B------:R-:W-:Y:S06]  /*0660*/  @P1 BRA `(.L_x_2) ;  /* 0xfffffffc000c1947 */ /* 0x000fec000383ffff */
.L_x_1:
[----:B------:R-:W-:Y:S05]  /*0670*/  @!P0 BRA `(.L_x_0) ;  /* 0x0000000400048947 */ /* 0x000fea0003800000 */
[----:B------:R-:W-:Y:S02]  /*0680*/  ISETP.GE.U32.AND P0, PT, R5, 0x4, PT ;  /* 0x000000040500780c */ /* 0x000fe40003f06070 */
[----:B------:R-:W-:-:S04]  /*0690*/  LOP3.LUT R20, R0, 0x3, RZ, 0xc0, !PT ;  /* 0x0000000300147812 */ /* 0x000fc800078ec0ff */
[----:B------:R-:W-:-:S07]  /*06a0*/  ISETP.NE.AND P1, PT, R20, RZ, PT ;  /* 0x000000ff1400720c */ /* 0x000fce0003f25270 */
[----:B------:R-:W-:Y:S06]  /*06b0*/  @!P0 BRA `(.L_x_3) ;  /* 0x00000000007c8947 */ /* 0x000fec0003800000 */
[----:B------:R-:W1:Y:S01]  /*06c0*/  LDC.64 R4, c[0x0][0x388] ;  /* 0x0000e200ff047b82 */ /* 0x000e620000000a00 */
[-C--:B------:R-:W-:Y:S02]  /*06d0*/  IMAD R11, R2, R0.reuse, R6 ;  /* 0x00000000020b7224 */ /* 0x080fe400078e0206 */
[----:B------:R-:W-:-:S03]  /*06e0*/  IMAD R13, R6, R0, R3 ;  /* 0x00000000060d7224 */ /* 0x000fc600078e0203 */
[C---:B------:R-:W-:Y:S02]  /*06f0*/  IADD3 R19, PT, PT, R11.reuse, 0x1, RZ ;  /* 0x000000010b137810 */ /* 0x040fe40007ffe0ff */
[----:B------:R-:W2:Y:S01]  /*0700*/  LDC.64 R8, c[0x0][0x380] ;  /* 0x0000e000ff087b82 */ /* 0x000ea20000000a00 */
[C---:B------:R-:W-:Y:S02]  /*0710*/  IADD3 R21, PT, PT, R11.reuse, 0x2, RZ ;  /* 0x000000020b157810 */ /* 0x040fe40007ffe0ff */
[----:B------:R-:W-:Y:S01]  /*0720*/  IADD3 R27, PT, PT, R11, 0x3, RZ ;  /* 0x000000030b1b7810 */ /* 0x000fe20007ffe0ff */
[C---:B-1----:R-:W-:Y:S01]  /*0730*/  IMAD.WIDE.U32 R16, R13.reuse, 0x4, R4 ;  /* 0x000000040d107825 */ /* 0x042fe200078e0004 */
[----:B------:R-:W-:-:S04]  /*0740*/  IADD3 R13, PT, PT, R13, R0, RZ ;  /* 0x000000000d0d7210 */ /* 0x000fc80007ffe0ff */
[-C--:B------:R-:W-:Y:S01]  /*0750*/  IADD3 R25, PT, PT, R13, R0.reuse, RZ ;  /* 0x000000000d197210 */ /* 0x080fe20007ffe0ff */
[--C-:B--2---:R-:W-:Y:S01]  /*0760*/  IMAD.WIDE.U32 R22, R11, 0x4, R8.reuse ;  /* 0x000000040b167825 */ /* 0x104fe200078e0008 */
[----:B0-----:R-:W2:Y:S03]  /*0770*/  LDG.E R16, desc[UR4][R16.64] ;  /* 0x0000000410107981 */ /* 0x001ea6000c1e1900 */
[----:B------:R-:W-:Y:S01]  /*0780*/  IMAD.WIDE.U32 R18, R19, 0x4, R8 ;  /* 0x0000000413127825 */ /* 0x000fe200078e0008 */
[----:B------:R-:W2:Y:S03]  /*0790*/  LDG.E R7, desc[UR4][R22.64] ;  /* 0x0000000416077981 */ /* 0x000ea6000c1e1900 */
[----:B------:R-:W-:Y:S02]  /*07a0*/  IMAD.WIDE.U32 R14, R13, 0x4, R4 ;  /* 0x000000040d0e7825 */ /* 0x000fe400078e0004 */
[----:B------:R-:W3:Y:S02]  /*07b0*/  LDG.E R18, desc[UR4][R18.64] ;  /* 0x0000000412127981 */ /* 0x000ee4000c1e1900 */
[----:B------:R-:W-:Y:S01]  /*07c0*/  IMAD.WIDE.U32 R12, R21, 0x4, R8 ;  /* 0x00000004150c7825 */ /* 0x000fe200078e0008 */
[C---:B------:R-:W-:Y:S01]  /*07d0*/  IADD3 R21, PT, PT, R25.reuse, R0, RZ ;  /* 0x0000000019157210 */ /* 0x040fe20007ffe0ff */
[----:B------:R-:W3:Y:S02]  /*07e0*/  LDG.E R14, desc[UR4][R14.64] ;  /* 0x000000040e0e7981 */ /* 0x000ee4000c1e1900 */
[----:B------:R-:W-:-:S02]  /*07f0*/  IMAD.WIDE.U32 R10, R25, 0x4, R4 ;  /* 0x00000004190a7825 */ /* 0x000fc400078e0004 */
[----:B------:R-:W4:Y:S02]  /*0800*/  LDG.E R12, desc[UR4][R12.64] ;  /* 0x000000040c0c7981 */ /* 0x000f24000c1e1900 */
[----:B------:R-:W-:Y:S02]  /*0810*/  IMAD.WIDE.U32 R8, R27, 0x4, R8 ;  /* 0x000000041b087825 */ /* 0x000fe400078e0008 */
[----:B------:R-:W4:Y:S02]  /*0820*/  LDG.E R10, desc[UR4][R10.64] ;  /* 0x000000040a0a7981 */ /* 0x000f24000c1e1900 */
[----:B------:R-:W-:Y:S02]  /*0830*/  IMAD.WIDE.U32 R4, R21, 0x4, R4 ;  /* 0x0000000415047825 */ /* 0x000fe400078e0004 */
[----:B------:R-:W5:Y:S04]  /*0840*/  LDG.E R8, desc[UR4][R8.64] ;  /* 0x0000000408087981 */ /* 0x000f68000c1e1900 */
[----:B------:R-:W5:Y:S01]  /*0850*/  LDG.E R4, desc[UR4][R4.64] ;  /* 0x0000000404047981 */ /* 0x000f62000c1e1900 */
[----:B------:R-:W-:Y:S01]  /*0860*/  IADD3 R6, PT, PT, R6, 0x4, RZ ;  /* 0x0000000406067810 */ /* 0x000fe20007ffe0ff */
[----:B--2---:R-:W-:-:S04]  /*0870*/  FFMA R7, R7, R16, R26 ;  /* 0x0000001007077223 */ /* 0x004fc8000000001a */
[----:B---3--:R-:W-:-:S04]  /*0880*/  FFMA R7, R18, R14, R7 ;  /* 0x0000000e12077223 */ /* 0x008fc80000000007 */
[----:B----4-:R-:W-:-:S04]  /*0890*/  FFMA R7, R12, R10, R7 ;  /* 0x0000000a0c077223 */ /* 0x010fc80000000007 */
[----:B-----5:R-:W-:-:S07]  /*08a0*/  FFMA R26, R8, R4, R7 ;  /* 0x00000004081a7223 */ /* 0x020fce0000000007 */
.L_x_3:
[----:B------:R-:W-:Y:S05]  /*08b0*/  @!P1 BRA `(.L_x_0) ;  /* 0x0000000000749947 */ /* 0x000fea0003800000 */
[----:B------:R-:W1:Y:S01]  /*08c0*/  LDC.64 R10, c[0x0][0x388] ;  /* 0x0000e200ff0a7b82 */ /* 0x000e620000000a00 */
[----:B------:R-:W-:Y:S02]  /*08d0*/  ISETP.NE.AND P0, PT, R20, 0x1, PT ;  /* 0x000000011400780c */ /* 0x000fe40003f05270 */
[----:B------:R-:W-:-:S04]  /*08e0*/  LOP3.LUT R7, R0, 0x1, RZ, 0xc0, !PT ;  /* 0x0000000100077812 */ /* 0x000fc800078ec0ff */
[----:B------:R-:W-:Y:S01]  /*08f0*/  ISETP.NE.U32.AND P1, PT, R7, 0x1, PT ;  /* 0x000000010700780c */ /* 0x000fe20003f25070 */
[----:B------:R-:W2:Y:S06]  /*0900*/  LDC.64 R14, c[0x0][0x380] ;  /* 0x0000e000ff0e7b82 */ /* 0x000eac0000000a00 */
[-C--:B------:R-:W-:Y:S02]  /*0910*/  @P0 IMAD R7, R2, R0.reuse, R6 ;  /* 0x0000000002070224 */ /* 0x080fe400078e0206 */
[----:B------:R-:W3:Y:S01]  /*0920*/  LDC.64 R8, c[0x0][0x380] ;  /* 0x0000e000ff087b82 */ /* 0x000ee20000000a00 */
[C---:B------:R-:W-:Y:S01]  /*0930*/  @P0 IMAD R13, R6.reuse, R0, R3 ;  /* 0x00000000060d0224 */ /* 0x040fe200078e0203 */
[----:B------:R-:W-:-:S02]  /*0940*/  @P0 IADD3 R6, PT, PT, R6, 0x2, RZ ;  /* 0x0000000206060810 */ /* 0x000fc40007ffe0ff */
[----:B------:R-:W-:Y:S02]  /*0950*/  @P0 IADD3 R19, PT, PT, R7, 0x1, RZ ;  /* 0x0000000107130810 */ /* 0x000fe40007ffe0ff */
[C---:B------:R-:W-:Y:S02]  /*0960*/  @P0 IADD3 R21, PT, PT, R13.reuse, R0, RZ ;  /* 0x000000000d150210 */ /* 0x040fe40007ffe0ff */
[----:B------:R-:W4:Y:S01]  /*0970*/  LDC.64 R4, c[0x0][0x388] ;  /* 0x0000e200ff047b82 */ /* 0x000f220000000a00 */
[----:B-1----:R-:W-:-:S04]  /*0980*/  @P0 IMAD.WIDE.U32 R12, R13, 0x4, R10 ;  /* 0x000000040d0c0825 */ /* 0x002fc800078e000a */
[----:B------:R-:W-:Y:S02]  /*0990*/  @P0 IMAD.WIDE.U32 R10, R21, 0x4, R10 ;  /* 0x00000004150a0825 */ /* 0x000fe400078e000a */
[----:B0-----:R-:W5:Y:S02]  /*09a0*/  @P0 LDG.E R12, desc[UR4][R12.64] ;  /* 0x000000040c0c0981 */ /* 0x001f64000c1e1900 */
[--C-:B--2---:R-:W-:Y:S02]  /*09b0*/  @P0 IMAD.WIDE.U32 R16, R7, 0x4, R14.reuse ;  /* 0x0000000407100825 */ /* 0x104fe400078e000e */
[----:B------:R-:W2:Y:S02]  /*09c0*/  @P0 LDG.E R10, desc[UR4][R10.64] ;  /* 0x000000040a0a0981 */ /* 0x000ea4000c1e1900 */
[----:B------:R-:W-:Y:S02]  /*09d0*/  @P0 IMAD.WIDE.U32 R14, R19, 0x4, R14 ;  /* 0x00000004130e0825 */ /* 0x000fe400078e000e */
[----:B------:R-:W5:Y:S02]  /*09e0*/  @P0 LDG.E R7, desc[UR4][R16.64] ;  /* 0x0000000410070981 */ /* 0x000f64000c1e1900 */
[----:B------:R-:W-:-:S02]  /*09f0*/  @!P1 IMAD R19, R2, R0, R6 ;  /* 0x0000000002139224 */ /* 0x000fc400078e0206 */
[----:B------:R-:W-:Y:S01]  /*0a00*/  @!P1 IMAD R21, R6, R0, R3 ;  /* 0x0000000006159224 */ /* 0x000fe200078e0203 */
[----:B------:R-:W2:Y:S01]  /*0a10*/  @P0 LDG.E R14, desc[UR4][R14.64] ;  /* 0x000000040e0e0981 */ /* 0x000ea2000c1e1900 */
[----:B---3--:R-:W-:-:S04]  /*0a20*/  @!P1 IMAD.WIDE.U32 R8, R19, 0x4, R8 ;  /* 0x0000000413089825 */ /* 0x008fc800078e0008 */
[----:B----4-:R-:W-:Y:S02]  /*0a30*/  @!P1 IMAD.WIDE.U32 R4, R21, 0x4, R4 ;  /* 0x0000000415049825 */ /* 0x010fe400078e0004 */
[----:B------:R-:W3:Y:S04]  /*0a40*/  @!P1 LDG.E R9, desc[UR4][R8.64] ;  /* 0x0000000408099981 */ /* 0x000ee8000c1e1900 */
[----:B------:R-:W3:Y:S01]  /*0a50*/  @!P1 LDG.E R4, desc[UR4][R4.64] ;  /* 0x0000000404049981 */ /* 0x000ee2000c1e1900 */
[----:B-----5:R-:W-:-:S04]  /*0a60*/  @P0 FFMA R7, R7, R12, R26 ;  /* 0x0000000c07070223 */ /* 0x020fc8000000001a */
[----:B--2---:R-:W-:-:S04]  /*0a70*/  @P0 FFMA R26, R14, R10, R7 ;  /* 0x0000000a0e1a0223 */ /* 0x004fc80000000007 */
[----:B---3--:R-:W-:-:S07]  /*0a80*/  @!P1 FFMA R26, R9, R4, R26 ;  /* 0x00000004091a9223 */ /* 0x008fce000000001a */
.L_x_0:
[----:B------:R-:W1:Y:S01]  /*0a90*/  LDC.64 R4, c[0x0][0x390] ;  /* 0x0000e400ff047b82 */ /* 0x000e620000000a00 */
[----:B------:R-:W-:-:S04]  /*0aa0*/  IMAD R3, R2, R0, R3 ;  /* 0x0000000002037224 */ /* 0x000fc800078e0203 */
[----:B-1----:R-:W-:-:S05]  /*0ab0*/  IMAD.WIDE.U32 R2, R3, 0x4, R4 ;  /* 0x0000000403027825 */ /* 0x002fca00078e0004 */
[----:B0-----:R-:W-:Y:S01]  /*0ac0*/  STG.E desc[UR4][R2.64], R26 ;  /* 0x0000001a02007986 */ /* 0x001fe2000c101904 */
[----:B------:R-:W-:Y:S05]  /*0ad0*/  EXIT ;  /* 0x000000000000794d */ /* 0x000fea0003800000 */
.L_x_4:
[----:B------:R-:W-:-:S00]  /*0ae0*/  BRA `(.L_x_4) ;  /* 0xfffffffc00fc7947 */ /* 0x000fc0000383ffff */
[----:B------:R-:W-:-:S00]  /*0af0*/  NOP ;  /* 0x0000000000007918 */ /* 0x000fc00000000000 */
        /* <DEDUP_REMOVED lines=8> */
.L_x_5:


//--------------------- .nv.shared.reserved.0     --------------------------
	.section	.nv.shared.reserved.0,"aw",@nobits
	.weak		__nv_reservedSMEM_offset_0_alias
	.size		__nv_reservedSMEM_offset_0_alias, 0, 64
	.other		__nv_reservedSMEM_offset_0_alias,@"STO_CUDA_RESERVED_SHARED STV_DEFAULT"
__nv_reservedSMEM_offset_0_alias:
	.zero		0
	.zero		64


//--------------------- .nv.constant0._Z14mmul_coalescedPfS_S_i --------------------------
	.section	.nv.constant0._Z14mmul_coalescedPfS_S_i,"a",@progbits
	.sectionflags	@""
	.align	4
.nv.constant0._Z14mmul_coalescedPfS_S_i:
	.zero		924


//--------------------- SYMBOLS --------------------------

	.type		.nv.reservedSmem.offset0,@object
	.size		.nv.reservedSmem.offset0,0x4
